//
// Generated by NVIDIA NVVM Compiler
//
// Compiler Build ID: CL-36424714
// Cuda compilation tools, release 13.0, V13.0.88
// Based on NVVM 20.0.0
//

.version 9.0
.target sm_100
.address_size 64

	// .globl	compute_forces

.visible .entry compute_forces(
	.param .u64 .ptr .align 1 compute_forces_param_0,
	.param .u64 .ptr .align 1 compute_forces_param_1,
	.param .u64 .ptr .align 1 compute_forces_param_2,
	.param .u64 .ptr .align 1 compute_forces_param_3,
	.param .u64 .ptr .align 1 compute_forces_param_4,
	.param .u64 .ptr .align 1 compute_forces_param_5,
	.param .u32 compute_forces_param_6,
	.param .u32 compute_forces_param_7
)
{
	.reg .pred 	%p<11>;
	.reg .b32 	%r<14>;
	.reg .b32 	%f<61>;
	.reg .b64 	%rd<26>;

	ld.param.u64 	%rd9, [compute_forces_param_0];
	ld.param.u64 	%rd10, [compute_forces_param_1];
	ld.param.u64 	%rd5, [compute_forces_param_2];
	ld.param.u64 	%rd6, [compute_forces_param_3];
	ld.param.u64 	%rd7, [compute_forces_param_4];
	ld.param.u64 	%rd8, [compute_forces_param_5];
	ld.param.u32 	%r8, [compute_forces_param_6];
	ld.param.u32 	%r7, [compute_forces_param_7];
	cvta.to.global.u64 	%rd1, %rd10;
	cvta.to.global.u64 	%rd2, %rd9;
	mov.u32 	%r9, %ctaid.x;
	mov.u32 	%r10, %ntid.x;
	mov.u32 	%r11, %tid.x;
	mad.lo.s32 	%r1, %r9, %r10, %r11;
	setp.ge.s32 	%p1, %r1, %r8;
	@%p1 bra 	$L__BB0_10;
	setp.lt.s32 	%p2, %r7, 1;
	mov.f32 	%f59, 0f00000000;
	mov.f32 	%f60, %f59;
	@%p2 bra 	$L__BB0_9;
	mul.wide.s32 	%rd11, %r1, 4;
	add.s64 	%rd12, %rd2, %rd11;
	ld.global.f32 	%f1, [%rd12];
	add.s64 	%rd13, %rd1, %rd11;
	ld.global.f32 	%f2, [%rd13];
	cvta.to.global.u64 	%rd3, %rd7;
	cvta.to.global.u64 	%rd4, %rd8;
	mul.lo.s32 	%r2, %r7, %r1;
	mov.f32 	%f60, 0f00000000;
	mov.b32 	%r13, 0;
	mov.f32 	%f59, %f60;
$L__BB0_3:
	add.s32 	%r4, %r13, %r2;
	mul.wide.s32 	%rd14, %r4, 4;
	add.s64 	%rd15, %rd3, %rd14;
	ld.global.u32 	%r5, [%rd15];
	setp.eq.s32 	%p3, %r5, -1;
	@%p3 bra 	$L__BB0_9;
	mul.wide.s32 	%rd16, %r5, 4;
	add.s64 	%rd17, %rd2, %rd16;
	ld.global.f32 	%f21, [%rd17];
	add.s64 	%rd18, %rd1, %rd16;
	ld.global.f32 	%f22, [%rd18];
	add.s64 	%rd20, %rd4, %rd14;
	ld.global.f32 	%f23, [%rd20];
	sub.f32 	%f5, %f21, %f1;
	sub.f32 	%f6, %f22, %f2;
	mul.f32 	%f24, %f6, %f6;
	fma.rn.f32 	%f25, %f5, %f5, %f24;
	mul.f32 	%f8, %f23, %f23;
	setp.leu.f32 	%p4, %f23, 0f00000000;
	setp.leu.f32 	%p5, %f25, 0f358637BD;
	or.pred  	%p6, %p4, %p5;
	@%p6 bra 	$L__BB0_6;
	sub.f32 	%f26, %f25, %f8;
	abs.f32 	%f27, %f26;
	setp.gt.f32 	%p7, %f27, 0f3F800000;
	rcp.approx.ftz.f32 	%f28, %f27;
	selp.f32 	%f29, %f28, %f27, %p7;
	mul.f32 	%f30, %f29, %f29;
	fma.rn.f32 	%f31, %f30, 0f3B2090AA, 0fBC6BE14F;
	fma.rn.f32 	%f32, %f31, %f30, 0f3D23397E;
	fma.rn.f32 	%f33, %f32, %f30, 0fBD948A7A;
	fma.rn.f32 	%f34, %f33, %f30, 0f3DD76B21;
	fma.rn.f32 	%f35, %f34, %f30, 0fBE111E88;
	fma.rn.f32 	%f36, %f35, %f30, 0f3E4CAF60;
	fma.rn.f32 	%f37, %f36, %f30, 0fBEAAAA27;
	mul.f32 	%f38, %f30, %f37;
	fma.rn.f32 	%f39, %f38, %f29, %f29;
	neg.f32 	%f40, %f39;
	fma.rn.f32 	%f41, 0f3F6EE581, 0f3FD774EB, %f40;
	selp.f32 	%f42, %f41, %f39, %p7;
	setp.num.f32 	%p8, %f27, %f27;
	copysign.f32 	%f43, %f26, %f42;
	selp.f32 	%f44, %f43, %f42, %p8;
	mul.f32 	%f45, %f44, 0f3C23D70A;
	sqrt.rn.f32 	%f46, %f25;
	div.rn.f32 	%f47, %f45, %f46;
	fma.rn.f32 	%f59, %f5, %f47, %f59;
	fma.rn.f32 	%f60, %f6, %f47, %f60;
$L__BB0_6:
	setp.leu.f32 	%p9, %f25, 0f358637BD;
	@%p9 bra 	$L__BB0_8;
	max.f32 	%f48, %f25, 0f3F800000;
	mov.f32 	%f49, 0f3C23D70A;
	div.rn.f32 	%f50, %f49, %f48;
	mul.f32 	%f51, %f5, %f50;
	sub.f32 	%f59, %f59, %f51;
	mul.f32 	%f52, %f6, %f50;
	sub.f32 	%f60, %f60, %f52;
$L__BB0_8:
	add.s32 	%r13, %r13, 1;
	setp.ne.s32 	%p10, %r13, %r7;
	@%p10 bra 	$L__BB0_3;
$L__BB0_9:
	cvta.to.global.u64 	%rd21, %rd5;
	mul.wide.s32 	%rd22, %r1, 4;
	add.s64 	%rd23, %rd21, %rd22;
	st.global.f32 	[%rd23], %f59;
	cvta.to.global.u64 	%rd24, %rd6;
	add.s64 	%rd25, %rd24, %rd22;
	st.global.f32 	[%rd25], %f60;
$L__BB0_10:
	ret;

}


// ===== COMPILED SASS (sm_100) =====

	.target	sm_100

	.elftype	@"ET_EXEC"


//--------------------- .note.nv.tkinfo           --------------------------
	.section	.note.nv.tkinfo,"",@"SHT_NOTE"
	.sectionflags	@"SHF_NOTE_NV_TKINFO"
	.tkinfo
        /*0018*/ 	.word	0x00000002
        /*0030*/ 	.string	""
        /*0030*/ 	.string	"ptxas"
        /*0030*/ 	.string	"Cuda compilation tools, release 13.0, V13.0.88"
        /*0030*/ 	.string	"Build cuda_13.0.r13.0/compiler.36424714_0"
        /*0030*/ 	.string	"-arch sm_100 -m 64 "



//--------------------- .note.nv.cuinfo           --------------------------
	.section	.note.nv.cuinfo,"",@"SHT_NOTE"
	.sectionflags	@"SHF_NOTE_NV_CUINFO"
        /*0018*/ 	.short	0x0002
        /*001a*/ 	.short	0x0064
        /*001c*/ 	.short	0x0082
	.zero		2


//--------------------- .nv.info                  --------------------------
	.section	.nv.info,"",@"SHT_CUDA_INFO"
	.align	4


	//----- nvinfo : EIATTR_REGCOUNT
	.align		4
        /*0000*/ 	.byte	0x04, 0x2f
        /*0002*/ 	.short	(.L_1 - .L_0)
	.align		4
.L_0:
        /*0004*/ 	.word	index@(compute_forces)
        /*0008*/ 	.word	0x0000001e


	//----- nvinfo : EIATTR_FRAME_SIZE
	.align		4
.L_1:
        /*000c*/ 	.byte	0x04, 0x11
        /*000e*/ 	.short	(.L_3 - .L_2)
	.align		4
.L_2:
        /*0010*/ 	.word	index@($__internal_1_$__cuda_sm3x_div_rn_noftz_f32_slowpath)
        /*0014*/ 	.word	0x00000000


	//----- nvinfo : EIATTR_FRAME_SIZE
	.align		4
.L_3:
        /*0018*/ 	.byte	0x04, 0x11
        /*001a*/ 	.short	(.L_5 - .L_4)
	.align		4
.L_4:
        /*001c*/ 	.word	index@($__internal_0_$__cuda_sm20_sqrt_rn_f32_slowpath)
        /*0020*/ 	.word	0x00000000


	//----- nvinfo : EIATTR_FRAME_SIZE
	.align		4
.L_5:
        /*0024*/ 	.byte	0x04, 0x11
        /*0026*/ 	.short	(.L_7 - .L_6)
	.align		4
.L_6:
        /*0028*/ 	.word	index@(compute_forces)
        /*002c*/ 	.word	0x00000000


	//----- nvinfo : EIATTR_MIN_STACK_SIZE
	.align		4
.L_7:
        /*0030*/ 	.byte	0x04, 0x12
        /*0032*/ 	.short	(.L_9 - .L_8)
	.align		4
.L_8:
        /*0034*/ 	.word	index@(compute_forces)
        /*0038*/ 	.word	0x00000000
.L_9:


//--------------------- .nv.compat                --------------------------
	.section	.nv.compat,"",@"SHT_CUDA_COMPAT_INFO"
	.align	4
        /*0000*/ 	.byte	0x02, 0x09, 0x00, 0x00, 0x02, 0x02, 0x01, 0x00, 0x02, 0x05, 0x05, 0x00, 0x03, 0x07, 0x01, 0x01
        /*0010*/ 	.byte	0x02, 0x03, 0x00, 0x00, 0x02, 0x06, 0x01, 0x00, 0x04, 0x0b, 0x08, 0x00, 0x01, 0x00, 0x00, 0x00
        /*0020*/ 	.byte	0x00, 0x00, 0x00, 0x00


//--------------------- .nv.info.compute_forces   --------------------------
	.section	.nv.info.compute_forces,"",@"SHT_CUDA_INFO"
	.sectionflags	@""
	.align	4


	//----- nvinfo : EIATTR_CUDA_API_VERSION
	.align		4
        /*0000*/ 	.byte	0x04, 0x37
        /*0002*/ 	.short	(.L_11 - .L_10)
.L_10:
        /*0004*/ 	.word	0x00000082


	//----- nvinfo : EIATTR_KPARAM_INFO
	.align		4
.L_11:
        /*0008*/ 	.byte	0x04, 0x17
        /*000a*/ 	.short	(.L_13 - .L_12)
.L_12:
        /*000c*/ 	.word	0x00000000
        /*0010*/ 	.short	0x0007
        /*0012*/ 	.short	0x0034
        /*0014*/ 	.byte	0x00, 0xf0, 0x11, 0x00


	//----- nvinfo : EIATTR_KPARAM_INFO
	.align		4
.L_13:
        /*0018*/ 	.byte	0x04, 0x17
        /*001a*/ 	.short	(.L_15 - .L_14)
.L_14:
        /*001c*/ 	.word	0x00000000
        /*0020*/ 	.short	0x0006
        /*0022*/ 	.short	0x0030
        /*0024*/ 	.byte	0x00, 0xf0, 0x11, 0x00


	//----- nvinfo : EIATTR_KPARAM_INFO
	.align		4
.L_15:
        /*0028*/ 	.byte	0x04, 0x17
        /*002a*/ 	.short	(.L_17 - .L_16)
.L_16:
        /*002c*/ 	.word	0x00000000
        /*0030*/ 	.short	0x0005
        /*0032*/ 	.short	0x0028
        /*0034*/ 	.byte	0x00, 0xf5, 0x21, 0x00


	//----- nvinfo : EIATTR_KPARAM_INFO
	.align		4
.L_17:
        /*0038*/ 	.byte	0x04, 0x17
        /*003a*/ 	.short	(.L_19 - .L_18)
.L_18:
        /*003c*/ 	.word	0x00000000
        /*0040*/ 	.short	0x0004
        /*0042*/ 	.short	0x0020
        /*0044*/ 	.byte	0x00, 0xf5, 0x21, 0x00


	//----- nvinfo : EIATTR_KPARAM_INFO
	.align		4
.L_19:
        /*0048*/ 	.byte	0x04, 0x17
        /*004a*/ 	.short	(.L_21 - .L_20)
.L_20:
        /*004c*/ 	.word	0x00000000
        /*0050*/ 	.short	0x0003
        /*0052*/ 	.short	0x0018
        /*0054*/ 	.byte	0x00, 0xf5, 0x21, 0x00


	//----- nvinfo : EIATTR_KPARAM_INFO
	.align		4
.L_21:
        /*0058*/ 	.byte	0x04, 0x17
        /*005a*/ 	.short	(.L_23 - .L_22)
.L_22:
        /*005c*/ 	.word	0x00000000
        /*0060*/ 	.short	0x0002
        /*0062*/ 	.short	0x0010
        /*0064*/ 	.byte	0x00, 0xf5, 0x21, 0x00


	//----- nvinfo : EIATTR_KPARAM_INFO
	.align		4
.L_23:
        /*0068*/ 	.byte	0x04, 0x17
        /*006a*/ 	.short	(.L_25 - .L_24)
.L_24:
        /*006c*/ 	.word	0x00000000
        /*0070*/ 	.short	0x0001
        /*0072*/ 	.short	0x0008
        /*0074*/ 	.byte	0x00, 0xf5, 0x21, 0x00


	//----- nvinfo : EIATTR_KPARAM_INFO
	.align		4
.L_25:
        /*0078*/ 	.byte	0x04, 0x17
        /*007a*/ 	.short	(.L_27 - .L_26)
.L_26:
        /*007c*/ 	.word	0x00000000
        /*0080*/ 	.short	0x0000
        /*0082*/ 	.short	0x0000
        /*0084*/ 	.byte	0x00, 0xf5, 0x21, 0x00


	//----- nvinfo : EIATTR_SPARSE_MMA_MASK
	.align		4
.L_27:
        /*0088*/ 	.byte	0x03, 0x50
        /*008a*/ 	.short	0x0000


	//----- nvinfo : EIATTR_MAXREG_COUNT
	.align		4
        /*008c*/ 	.byte	0x03, 0x1b
        /*008e*/ 	.short	0x00ff


	//----- nvinfo : EIATTR_MERCURY_ISA_VERSION
	.align		4
        /*0090*/ 	.byte	0x03, 0x5f
        /*0092*/ 	.short	0x0101


	//----- nvinfo : EIATTR_VRC_CTA_INIT_COUNT
	.align		4
        /*0094*/ 	.byte	0x02, 0x4a
	.zero		1
	.zero		1


	//----- nvinfo : EIATTR_EXIT_INSTR_OFFSETS
	.align		4
        /*0098*/ 	.byte	0x04, 0x1c
        /*009a*/ 	.short	(.L_29 - .L_28)


	//   ....[0]....
.L_28:
        /*009c*/ 	.word	0x00000070


	//   ....[1]....
        /*00a0*/ 	.word	0x00000850


	//----- nvinfo : EIATTR_CRS_STACK_SIZE
	.align		4
.L_29:
        /*00a4*/ 	.byte	0x04, 0x1e
        /*00a6*/ 	.short	(.L_31 - .L_30)
.L_30:
        /*00a8*/ 	.word	0x00000000


	//----- nvinfo : EIATTR_CBANK_PARAM_SIZE
	.align		4
.L_31:
        /*00ac*/ 	.byte	0x03, 0x19
        /*00ae*/ 	.short	0x0038


	//----- nvinfo : EIATTR_PARAM_CBANK
	.align		4
        /*00b0*/ 	.byte	0x04, 0x0a
        /*00b2*/ 	.short	(.L_33 - .L_32)
	.align		4
.L_32:
        /*00b4*/ 	.word	index@(.nv.constant0.compute_forces)
        /*00b8*/ 	.short	0x0380
        /*00ba*/ 	.short	0x0038


	//----- nvinfo : EIATTR_SW_WAR
	.align		4
.L_33:
        /*00bc*/ 	.byte	0x04, 0x36
        /*00be*/ 	.short	(.L_35 - .L_34)
.L_34:
        /*00c0*/ 	.word	0x00000008
.L_35:


//--------------------- .nv.callgraph             --------------------------
	.section	.nv.callgraph,"",@"SHT_CUDA_CALLGRAPH"
	.align	4
	.sectionentsize	8
	.align		4
        /*0000*/ 	.word	0x00000000
	.align		4
        /*0004*/ 	.word	0xffffffff
	.align		4
        /*0008*/ 	.word	0x00000000
	.align		4
        /*000c*/ 	.word	0xfffffffe
	.align		4
        /*0010*/ 	.word	0x00000000
	.align		4
        /*0014*/ 	.word	0xfffffffd
	.align		4
        /*0018*/ 	.word	0x00000000
	.align		4
        /*001c*/ 	.word	0xfffffffc


//--------------------- .text.compute_forces      --------------------------
	.section	.text.compute_forces,"ax",@progbits
	.align	128
        .global         compute_forces
        .type           compute_forces,@function
        .size           compute_forces,(.L_x_28 - compute_forces)
        .other          compute_forces,@"STO_CUDA_ENTRY STV_DEFAULT"
compute_forces:
.text.compute_forces:
[----:B------:R-:W-:Y:S01]  /*0000*/  LDC R1, c[0x0][0x37c] ;  /* 0x0000df00ff017b82 */ /* 0x000fe20000000800 */
[----:B------:R-:W0:Y:S07]  /*0010*/  S2R R3, SR_TID.X ;  /* 0x0000000000037919 */ /* 0x000e2e0000002100 */
[----:B------:R-:W0:Y:S01]  /*0020*/  S2UR UR4, SR_CTAID.X ;  /* 0x00000000000479c3 */ /* 0x000e220000002500 */
[----:B------:R-:W1:Y:S07]  /*0030*/  LDCU UR5, c[0x0][0x3b0] ;  /* 0x00007600ff0577ac */ /* 0x000e6e0008000800 */
[----:B------:R-:W0:Y:S02]  /*0040*/  LDC R12, c[0x0][0x360] ;  /* 0x0000d800ff0c7b82 */ /* 0x000e240000000800 */
[----:B0-----:R-:W-:-:S05]  /*0050*/  IMAD R12, R12, UR4, R3 ;  /* 0x000000040c0c7c24 */ /* 0x001fca000f8e0203 */
[----:B-1----:R-:W-:-:S13]  /*0060*/  ISETP.GE.AND P0, PT, R12, UR5, PT ;  /* 0x000000050c007c0c */ /* 0x002fda000bf06270 */
[----:B------:R-:W-:Y:S05]  /*0070*/  @P0 EXIT ;  /* 0x000000000000094d */ /* 0x000fea0003800000 */
[----:B------:R-:W0:Y:S01]  /*0080*/  LDCU UR6, c[0x0][0x3b4] ;  /* 0x00007680ff0677ac */ /* 0x000e220008000800 */
[----:B------:R-:W-:Y:S01]  /*0090*/  HFMA2 R13, -RZ, RZ, 0, 0 ;  /* 0x00000000ff0d7431 */ /* 0x000fe200000001ff */
[----:B------:R-:W-:Y:S01]  /*00a0*/  MOV R14, RZ ;  /* 0x000000ff000e7202 */ /* 0x000fe20000000f00 */
[----:B------:R-:W1:Y:S01]  /*00b0*/  LDCU.64 UR4, c[0x0][0x358] ;  /* 0x00006b00ff0477ac */ /* 0x000e620008000a00 */
[----:B0-----:R-:W-:-:S09]  /*00c0*/  UISETP.GE.AND UP0, UPT, UR6, 0x1, UPT ;  /* 0x000000010600788c */ /* 0x001fd2000bf06270 */
[----:B-1----:R-:W-:Y:S05]  /*00d0*/  BRA.U !UP0, `(.L_x_0) ;  /* 0x0000000508c47547 */ /* 0x002fea000b800000 */
[----:B------:R-:W0:Y:S01]  /*00e0*/  LDC.64 R2, c[0x0][0x380] ;  /* 0x0000e000ff027b82 */ /* 0x000e220000000a00 */
[----:B------:R-:W1:Y:S07]  /*00f0*/  LDCU UR7, c[0x0][0x3b4] ;  /* 0x00007680ff0777ac */ /* 0x000e6e0008000800 */
[----:B------:R-:W2:Y:S08]  /*0100*/  LDC.64 R18, c[0x0][0x388] ;  /* 0x0000e200ff127b82 */ /* 0x000eb00000000a00 */
[----:B------:R-:W3:Y:S01]  /*0110*/  LDC.64 R4, c[0x0][0x380] ;  /* 0x0000e000ff047b82 */ /* 0x000ee20000000a00 */
[----:B0-----:R-:W-:-:S07]  /*0120*/  IMAD.WIDE R2, R12, 0x4, R2 ;  /* 0x000000040c027825 */ /* 0x001fce00078e0202 */
[----:B------:R-:W0:Y:S01]  /*0130*/  LDC.64 R6, c[0x0][0x388] ;  /* 0x0000e200ff067b82 */ /* 0x000e220000000a00 */
[----:B------:R4:W5:Y:S01]  /*0140*/  LDG.E R15, desc[UR4][R2.64] ;  /* 0x00000004020f7981 */ /* 0x000962000c1e1900 */
[----:B--2---:R-:W-:-:S06]  /*0150*/  IMAD.WIDE R18, R12, 0x4, R18 ;  /* 0x000000040c127825 */ /* 0x004fcc00078e0212 */
[----:B------:R-:W2:Y:S01]  /*0160*/  LDC.64 R8, c[0x0][0x3a0] ;  /* 0x0000e800ff087b82 */ /* 0x000ea20000000a00 */
[----:B------:R4:W5:Y:S07]  /*0170*/  LDG.E R16, desc[UR4][R18.64] ;  /* 0x0000000412107981 */ /* 0x00096e000c1e1900 */
[----:B------:R-:W0:Y:S01]  /*0180*/  LDC.64 R10, c[0x0][0x3a8] ;  /* 0x0000ea00ff0a7b82 */ /* 0x000e220000000a00 */
[----:B------:R-:W-:Y:S01]  /*0190*/  BSSY.RECONVERGENT B0, `(.L_x_0) ;  /* 0x0000065000007945 */ /* 0x000fe20003800200 */
[----:B------:R-:W-:Y:S01]  /*01a0*/  IMAD.MOV.U32 R14, RZ, RZ, RZ ;  /* 0x000000ffff0e7224 */ /* 0x000fe200078e00ff */
[----:B------:R-:W-:Y:S01]  /*01b0*/  MOV R17, RZ ;  /* 0x000000ff00117202 */ /* 0x000fe20000000f00 */
[----:B-1-34-:R-:W-:-:S07]  /*01c0*/  IMAD.MOV.U32 R13, RZ, RZ, RZ ;  /* 0x000000ffff0d7224 */ /* 0x01afce00078e00ff */
.L_x_13:
[----:B------:R-:W-:-:S04]  /*01d0*/  IMAD R25, R12, UR7, R17 ;  /* 0x000000070c197c24 */ /* 0x000fc8000f8e0211 */
[----:B--2---:R-:W-:-:S06]  /*01e0*/  IMAD.WIDE R2, R25, 0x4, R8 ;  /* 0x0000000419027825 */ /* 0x004fcc00078e0208 */
[----:B------:R-:W2:Y:S02]  /*01f0*/  LDG.E R3, desc[UR4][R2.64] ;  /* 0x0000000402037981 */ /* 0x000ea4000c1e1900 */
[----:B--2---:R-:W-:-:S13]  /*0200*/  ISETP.NE.AND P0, PT, R3, -0x1, PT ;  /* 0xffffffff0300780c */ /* 0x004fda0003f05270 */
[----:B------:R-:W-:Y:S05]  /*0210*/  @!P0 BRA `(.L_x_1) ;  /* 0x0000000400708947 */ /* 0x000fea0003800000 */
[----:B0-----:R-:W-:-:S04]  /*0220*/  IMAD.WIDE R22, R3, 0x4, R6 ;  /* 0x0000000403167825 */ /* 0x001fc800078e0206 */
[----:B------:R-:W-:Y:S01]  /*0230*/  IMAD.WIDE R2, R3, 0x4, R4 ;  /* 0x0000000403027825 */ /* 0x000fe200078e0204 */
[----:B------:R-:W2:Y:S05]  /*0240*/  LDG.E R19, desc[UR4][R22.64] ;  /* 0x0000000416137981 */ /* 0x000eaa000c1e1900 */
[----:B------:R-:W3:Y:S01]  /*0250*/  LDG.E R2, desc[UR4][R2.64] ;  /* 0x0000000402027981 */ /* 0x000ee2000c1e1900 */
[----:B------:R-:W-:-:S06]  /*0260*/  IMAD.WIDE R24, R25, 0x4, R10 ;  /* 0x0000000419187825 */ /* 0x000fcc00078e020a */
[----:B------:R-:W4:Y:S01]  /*0270*/  LDG.E R24, desc[UR4][R24.64] ;  /* 0x0000000418187981 */ /* 0x000f22000c1e1900 */
[----:B------:R-:W-:Y:S01]  /*0280*/  BSSY.RECONVERGENT B1, `(.L_x_2) ;  /* 0x000003b000017945 */ /* 0x000fe20003800200 */
[----:B--2--5:R-:W-:-:S04]  /*0290*/  FADD R19, -R16, R19 ;  /* 0x0000001310137221 */ /* 0x024fc80000000100 */
[----:B------:R-:W-:Y:S01]  /*02a0*/  FMUL R21, R19, R19 ;  /* 0x0000001313157220 */ /* 0x000fe20000400000 */
[----:B---3--:R-:W-:-:S04]  /*02b0*/  FADD R18, -R15, R2 ;  /* 0x000000020f127221 */ /* 0x008fc80000000100 */
[----:B------:R-:W-:Y:S01]  /*02c0*/  FFMA R20, R18, R18, R21 ;  /* 0x0000001212147223 */ /* 0x000fe20000000015 */
[----:B----4-:R-:W-:-:S04]  /*02d0*/  FMUL R21, R24, R24 ;  /* 0x0000001818157220 */ /* 0x010fc80000400000 */
[----:B------:R-:W-:-:S04]  /*02e0*/  FSETP.GT.AND P0, PT, R20, 9.9999999747524270788e-07, PT ;  /* 0x358637bd1400780b */ /* 0x000fc80003f04000 */
[----:B------:R-:W-:-:S13]  /*02f0*/  FSETP.LEU.OR P0, PT, R24, RZ, !P0 ;  /* 0x000000ff1800720b */ /* 0x000fda000470b400 */
[----:B------:R-:W-:Y:S05]  /*0300*/  @P0 BRA `(.L_x_3) ;  /* 0x0000000000c80947 */ /* 0x000fea0003800000 */
[----:B------:R-:W-:Y:S01]  /*0310*/  FADD R0, R20, -R21 ;  /* 0x8000001514007221 */ /* 0x000fe20000000000 */
[----:B------:R-:W-:Y:S01]  /*0320*/  HFMA2 R22, -RZ, RZ, 0.890625, -0.00056934356689453125 ;  /* 0x3b2090aaff167431 */ /* 0x000fe200000001ff */
[----:B------:R-:W-:Y:S01]  /*0330*/  MUFU.RSQ R21, R20 ;  /* 0x0000001400157308 */ /* 0x000fe20000001400 */
[----:B------:R-:W-:Y:S02]  /*0340*/  BSSY.RECONVERGENT B2, `(.L_x_4) ;  /* 0x000001f000027945 */ /* 0x000fe40003800200 */
[----:B------:R-:W-:-:S05]  /*0350*/  FSETP.GT.AND P0, PT, |R0|, 1, PT ;  /* 0x3f8000000000780b */ /* 0x000fca0003f04200 */
[----:B------:R-:W0:Y:S02]  /*0360*/  MUFU.RCP R3, |R0| ;  /* 0x4000000000037308 */ /* 0x000e240000001000 */
[----:B0-----:R-:W-:-:S05]  /*0370*/  FSEL R2, R3, |R0|, P0 ;  /* 0x4000000003027208 */ /* 0x001fca0000000000 */
[----:B------:R-:W-:-:S04]  /*0380*/  FMUL R3, R2, R2 ;  /* 0x0000000202037220 */ /* 0x000fc80000400000 */
[----:B------:R-:W-:-:S04]  /*0390*/  FFMA R22, R3, R22, -0.014396979473531246185 ;  /* 0xbc6be14f03167423 */ /* 0x000fc80000000016 */
[----:B------:R-:W-:-:S04]  /*03a0*/  FFMA R22, R3, R22, 0.039849750697612762451 ;  /* 0x3d23397e03167423 */ /* 0x000fc80000000016 */
[----:B------:R-:W-:-:S04]  /*03b0*/  FFMA R22, R3, R22, -0.072529748082160949707 ;  /* 0xbd948a7a03167423 */ /* 0x000fc80000000016 */
[----:B------:R-:W-:-:S04]  /*03c0*/  FFMA R22, R3, R22, 0.10518480092287063599 ;  /* 0x3dd76b2103167423 */ /* 0x000fc80000000016 */
[----:B------:R-:W-:-:S04]  /*03d0*/  FFMA R22, R3, R22, -0.14171802997589111328 ;  /* 0xbe111e8803167423 */ /* 0x000fc80000000016 */
[----:B------:R-:W-:-:S04]  /*03e0*/  FFMA R22, R3, R22, 0.19988775253295898438 ;  /* 0x3e4caf6003167423 */ /* 0x000fc80000000016 */
[----:B------:R-:W-:-:S04]  /*03f0*/  FFMA R22, R3, R22, -0.33332940936088562012 ;  /* 0xbeaaaa2703167423 */ /* 0x000fc80000000016 */
[----:B------:R-:W-:Y:S01]  /*0400*/  FMUL R3, R3, R22 ;  /* 0x0000001603037220 */ /* 0x000fe20000400000 */
[----:B------:R-:W-:-:S03]  /*0410*/  IMAD.MOV.U32 R22, RZ, RZ, 0x3f6ee581 ;  /* 0x3f6ee581ff167424 */ /* 0x000fc600078e00ff */
[----:B------:R-:W-:Y:S01]  /*0420*/  FFMA R3, R2, R3, R2 ;  /* 0x0000000302037223 */ /* 0x000fe20000000002 */
[----:B------:R-:W-:-:S03]  /*0430*/  IADD3 R2, PT, PT, R20, -0xd000000, RZ ;  /* 0xf300000014027810 */ /* 0x000fc60007ffe0ff */
[----:B------:R-:W-:Y:S01]  /*0440*/  @P0 FFMA R3, R22, 1.6832555532455444336, -R3 ;  /* 0x3fd774eb16030823 */ /* 0x000fe20000000803 */
[----:B------:R-:W-:Y:S02]  /*0450*/  ISETP.GT.U32.AND P1, PT, R2, 0x727fffff, PT ;  /* 0x727fffff0200780c */ /* 0x000fe40003f24070 */
[----:B------:R-:W-:Y:S02]  /*0460*/  FSETP.NAN.AND P0, PT, |R0|, |R0|, PT ;  /* 0x400000000000720b */ /* 0x000fe40003f08200 */
[----:B------:R-:W-:-:S04]  /*0470*/  LOP3.LUT R0, R3, 0x80000000, R0, 0xb8, !PT ;  /* 0x8000000003007812 */ /* 0x000fc800078eb800 */
[----:B------:R-:W-:-:S05]  /*0480*/  FSEL R0, R0, R3, !P0 ;  /* 0x0000000300007208 */ /* 0x000fca0004000000 */
[----:B------:R-:W-:Y:S01]  /*0490*/  FMUL R0, R0, 0.0099999997764825820923 ;  /* 0x3c23d70a00007820 */ /* 0x000fe20000400000 */
[----:B------:R-:W-:Y:S06]  /*04a0*/  @!P1 BRA `(.L_x_5) ;  /* 0x0000000000109947 */ /* 0x000fec0003800000 */
[----:B------:R-:W-:-:S07]  /*04b0*/  MOV R25, 0x4d0 ;  /* 0x000004d000197802 */ /* 0x000fce0000000f00 */
[----:B------:R-:W-:Y:S05]  /*04c0*/  CALL.REL.NOINC `($__internal_0_$__cuda_sm20_sqrt_rn_f32_slowpath) ;  /* 0x0000000000e47944 */ /* 0x000fea0003c00000 */
[----:B------:R-:W-:Y:S01]  /*04d0*/  IMAD.MOV.U32 R3, RZ, RZ, R21 ;  /* 0x000000ffff037224 */ /* 0x000fe200078e0015 */
[----:B------:R-:W-:Y:S06]  /*04e0*/  BRA `(.L_x_6) ;  /* 0x0000000000107947 */ /* 0x000fec0003800000 */
.L_x_5:
[----:B------:R-:W-:Y:S01]  /*04f0*/  FMUL.FTZ R3, R20, R21 ;  /* 0x0000001514037220 */ /* 0x000fe20000410000 */
[----:B------:R-:W-:-:S03]  /*0500*/  FMUL.FTZ R21, R21, 0.5 ;  /* 0x3f00000015157820 */ /* 0x000fc60000410000 */
[----:B------:R-:W-:-:S04]  /*0510*/  FFMA R2, -R3, R3, R20 ;  /* 0x0000000303027223 */ /* 0x000fc80000000114 */
[----:B------:R-:W-:-:S07]  /*0520*/  FFMA R3, R2, R21, R3 ;  /* 0x0000001502037223 */ /* 0x000fce0000000003 */
.L_x_6:
[----:B------:R-:W-:Y:S05]  /*0530*/  BSYNC.RECONVERGENT B2 ;  /* 0x0000000000027941 */ /* 0x000fea0003800200 */
.L_x_4:
[----:B------:R-:W0:Y:S01]  /*0540*/  MUFU.RCP R2, R3 ;  /* 0x0000000300027308 */ /* 0x000e220000001000 */
[----:B------:R-:W-:Y:S07]  /*0550*/  BSSY.RECONVERGENT B2, `(.L_x_7) ;  /* 0x000000b000027945 */ /* 0x000fee0003800200 */
[----:B------:R-:W1:Y:S01]  /*0560*/  FCHK P0, R0, R3 ;  /* 0x0000000300007302 */ /* 0x000e620000000000 */
[----:B0-----:R-:W-:-:S04]  /*0570*/  FFMA R21, R2, -R3, 1 ;  /* 0x3f80000002157423 */ /* 0x001fc80000000803 */
[----:B------:R-:W-:-:S04]  /*0580*/  FFMA R21, R2, R21, R2 ;  /* 0x0000001502157223 */ /* 0x000fc80000000002 */
[----:B------:R-:W-:-:S04]  /*0590*/  FFMA R2, R0, R21, RZ ;  /* 0x0000001500027223 */ /* 0x000fc800000000ff */
[----:B------:R-:W-:-:S04]  /*05a0*/  FFMA R22, R2, -R3, R0 ;  /* 0x8000000302167223 */ /* 0x000fc80000000000 */
[----:B------:R-:W-:Y:S01]  /*05b0*/  FFMA R2, R21, R22, R2 ;  /* 0x0000001615027223 */ /* 0x000fe20000000002 */
[----:B-1----:R-:W-:Y:S06]  /*05c0*/  @!P0 BRA `(.L_x_8) ;  /* 0x00000000000c8947 */ /* 0x002fec0003800000 */
[----:B------:R-:W-:-:S07]  /*05d0*/  MOV R22, 0x5f0 ;  /* 0x000005f000167802 */ /* 0x000fce0000000f00 */
[----:B------:R-:W-:Y:S05]  /*05e0*/  CALL.REL.NOINC `($__internal_1_$__cuda_sm3x_div_rn_noftz_f32_slowpath) ;  /* 0x0000000000fc7944 */ /* 0x000fea0003c00000 */
[----:B------:R-:W-:-:S07]  /*05f0*/  MOV R2, R0 ;  /* 0x0000000000027202 */ /* 0x000fce0000000f00 */
.L_x_8:
[----:B------:R-:W-:Y:S05]  /*0600*/  BSYNC.RECONVERGENT B2 ;  /* 0x0000000000027941 */ /* 0x000fea0003800200 */
.L_x_7:
[-C--:B------:R-:W-:Y:S01]  /*0610*/  FFMA R13, R18, R2.reuse, R13 ;  /* 0x00000002120d7223 */ /* 0x080fe2000000000d */
[----:B------:R-:W-:-:S07]  /*0620*/  FFMA R14, R19, R2, R14 ;  /* 0x00000002130e7223 */ /* 0x000fce000000000e */
.L_x_3:
[----:B------:R-:W-:Y:S05]  /*0630*/  BSYNC.RECONVERGENT B1 ;  /* 0x0000000000017941 */ /* 0x000fea0003800200 */
.L_x_2:
[----:B------:R-:W-:Y:S01]  /*0640*/  FSETP.GT.AND P0, PT, R20, 9.9999999747524270788e-07, PT ;  /* 0x358637bd1400780b */ /* 0x000fe20003f04000 */
[----:B------:R-:W-:-:S12]  /*0650*/  BSSY.RECONVERGENT B1, `(.L_x_9) ;  /* 0x0000015000017945 */ /* 0x000fd80003800200 */
[----:B------:R-:W-:Y:S05]  /*0660*/  @!P0 BRA `(.L_x_10) ;  /* 0x00000000004c8947 */ /* 0x000fea0003800000 */
[----:B------:R-:W-:Y:S01]  /*0670*/  FMNMX R20, R20, 1, !PT ;  /* 0x3f80000014147809 */ /* 0x000fe20007800000 */
[----:B------:R-:W-:Y:S01]  /*0680*/  UMOV UR6, 0x3c23d70a ;  /* 0x3c23d70a00067882 */ /* 0x000fe20000000000 */
[----:B------:R-:W-:Y:S01]  /*0690*/  BSSY.RECONVERGENT B2, `(.L_x_11) ;  /* 0x000000e000027945 */ /* 0x000fe20003800200 */
[----:B------:R-:W-:Y:S01]  /*06a0*/  IMAD.U32 R21, RZ, RZ, UR6 ;  /* 0x00000006ff157e24 */ /* 0x000fe2000f8e00ff */
[----:B------:R-:W0:Y:S08]  /*06b0*/  MUFU.RCP R0, R20 ;  /* 0x0000001400007308 */ /* 0x000e300000001000 */
[----:B------:R-:W1:Y:S01]  /*06c0*/  FCHK P0, R21, R20 ;  /* 0x0000001415007302 */ /* 0x000e620000000000 */
[----:B0-----:R-:W-:-:S04]  /*06d0*/  FFMA R3, -R20, R0, 1 ;  /* 0x3f80000014037423 */ /* 0x001fc80000000100 */
[----:B------:R-:W-:-:S04]  /*06e0*/  FFMA R0, R0, R3, R0 ;  /* 0x0000000300007223 */ /* 0x000fc80000000000 */
[----:B------:R-:W-:-:S04]  /*06f0*/  FFMA R3, R0, 0.0099999997764825820923, RZ ;  /* 0x3c23d70a00037823 */ /* 0x000fc800000000ff */
[----:B------:R-:W-:-:S04]  /*0700*/  FFMA R2, -R20, R3, 0.0099999997764825820923 ;  /* 0x3c23d70a14027423 */ /* 0x000fc80000000103 */
[----:B------:R-:W-:Y:S01]  /*0710*/  FFMA R0, R0, R2, R3 ;  /* 0x0000000200007223 */ /* 0x000fe20000000003 */
[----:B-1----:R-:W-:Y:S06]  /*0720*/  @!P0 BRA `(.L_x_12) ;  /* 0x0000000000108947 */ /* 0x002fec0003800000 */
[----:B------:R-:W-:Y:S01]  /*0730*/  MOV R3, R20 ;  /* 0x0000001400037202 */ /* 0x000fe20000000f00 */
[----:B------:R-:W-:Y:S01]  /*0740*/  IMAD.MOV.U32 R0, RZ, RZ, 0x3c23d70a ;  /* 0x3c23d70aff007424 */ /* 0x000fe200078e00ff */
[----:B------:R-:W-:-:S07]  /*0750*/  MOV R22, 0x770 ;  /* 0x0000077000167802 */ /* 0x000fce0000000f00 */
[----:B------:R-:W-:Y:S05]  /*0760*/  CALL.REL.NOINC `($__internal_1_$__cuda_sm3x_div_rn_noftz_f32_slowpath) ;  /* 0x00000000009c7944 */ /* 0x000fea0003c00000 */
.L_x_12:
[----:B------:R-:W-:Y:S05]  /*0770*/  BSYNC.RECONVERGENT B2 ;  /* 0x0000000000027941 */ /* 0x000fea0003800200 */
.L_x_11:
[-C--:B------:R-:W-:Y:S01]  /*0780*/  FFMA R13, -R18, R0.reuse, R13 ;  /* 0x00000000120d7223 */ /* 0x080fe2000000010d */
[----:B------:R-:W-:-:S07]  /*0790*/  FFMA R14, -R19, R0, R14 ;  /* 0x00000000130e7223 */ /* 0x000fce000000010e */
.L_x_10:
[----:B------:R-:W-:Y:S05]  /*07a0*/  BSYNC.RECONVERGENT B1 ;  /* 0x0000000000017941 */ /* 0x000fea0003800200 */
.L_x_9:
[----:B------:R-:W-:-:S04]  /*07b0*/  IADD3 R17, PT, PT, R17, 0x1, RZ ;  /* 0x0000000111117810 */ /* 0x000fc80007ffe0ff */
[----:B------:R-:W-:-:S13]  /*07c0*/  ISETP.NE.AND P0, PT, R17, UR7, PT ;  /* 0x0000000711007c0c */ /* 0x000fda000bf05270 */
[----:B------:R-:W-:Y:S05]  /*07d0*/  @P0 BRA `(.L_x_13) ;  /* 0xfffffff8007c0947 */ /* 0x000fea000383ffff */
.L_x_1:
[----:B------:R-:W-:Y:S05]  /*07e0*/  BSYNC.RECONVERGENT B0 ;  /* 0x0000000000007941 */ /* 0x000fea0003800200 */
.L_x_0:
[----:B------:R-:W1:Y:S08]  /*07f0*/  LDC.64 R2, c[0x0][0x390] ;  /* 0x0000e400ff027b82 */ /* 0x000e700000000a00 */
[----:B------:R-:W2:Y:S01]  /*0800*/  LDC.64 R4, c[0x0][0x398] ;  /* 0x0000e600ff047b82 */ /* 0x000ea20000000a00 */
[----:B-1----:R-:W-:-:S05]  /*0810*/  IMAD.WIDE R2, R12, 0x4, R2 ;  /* 0x000000040c027825 */ /* 0x002fca00078e0202 */
[----:B------:R-:W-:Y:S01]  /*0820*/  STG.E desc[UR4][R2.64], R13 ;  /* 0x0000000d02007986 */ /* 0x000fe2000c101904 */
[----:B--2---:R-:W-:-:S05]  /*0830*/  IMAD.WIDE R4, R12, 0x4, R4 ;  /* 0x000000040c047825 */ /* 0x004fca00078e0204 */
[----:B------:R-:W-:Y:S01]  /*0840*/  STG.E desc[UR4][R4.64], R14 ;  /* 0x0000000e04007986 */ /* 0x000fe2000c101904 */
[----:B------:R-:W-:Y:S05]  /*0850*/  EXIT ;  /* 0x000000000000794d */ /* 0x000fea0003800000 */
        .weak           $__internal_0_$__cuda_sm20_sqrt_rn_f32_slowpath
        .type           $__internal_0_$__cuda_sm20_sqrt_rn_f32_slowpath,@function
        .size           $__internal_0_$__cuda_sm20_sqrt_rn_f32_slowpath,($__internal_1_$__cuda_sm3x_div_rn_noftz_f32_slowpath - $__internal_0_$__cuda_sm20_sqrt_rn_f32_slowpath)
$__internal_0_$__cuda_sm20_sqrt_rn_f32_slowpath:
[----:B------:R-:W-:-:S13]  /*0860*/  LOP3.LUT P0, RZ, R20, 0x7fffffff, RZ, 0xc0, !PT ;  /* 0x7fffffff14ff7812 */ /* 0x000fda000780c0ff */
[----:B------:R-:W-:Y:S01]  /*0870*/  @!P0 IMAD.MOV.U32 R3, RZ, RZ, R20 ;  /* 0x000000ffff038224 */ /* 0x000fe200078e0014 */
[----:B------:R-:W-:Y:S06]  /*0880*/  @!P0 BRA `(.L_x_14) ;  /* 0x0000000000448947 */ /* 0x000fec0003800000 */
[----:B------:R-:W-:Y:S02]  /*0890*/  FSETP.GEU.FTZ.AND P0, PT, R20, RZ, PT ;  /* 0x000000ff1400720b */ /* 0x000fe40003f1e000 */
[----:B------:R-:W-:-:S11]  /*08a0*/  MOV R2, R20 ;  /* 0x0000001400027202 */ /* 0x000fd60000000f00 */
[----:B------:R-:W-:Y:S01]  /*08b0*/  @!P0 IMAD.MOV.U32 R3, RZ, RZ, 0x7fffffff ;  /* 0x7fffffffff038424 */ /* 0x000fe200078e00ff */
[----:B------:R-:W-:Y:S06]  /*08c0*/  @!P0 BRA `(.L_x_14) ;  /* 0x0000000000348947 */ /* 0x000fec0003800000 */
[----:B------:R-:W-:-:S13]  /*08d0*/  FSETP.GTU.FTZ.AND P0, PT, |R2|, +INF , PT ;  /* 0x7f8000000200780b */ /* 0x000fda0003f1c200 */
[----:B------:R-:W-:Y:S01]  /*08e0*/  @P0 FADD.FTZ R3, R2, 1 ;  /* 0x3f80000002030421 */ /* 0x000fe20000010000 */
[----:B------:R-:W-:Y:S06]  /*08f0*/  @P0 BRA `(.L_x_14) ;  /* 0x0000000000280947 */ /* 0x000fec0003800000 */
[----:B------:R-:W-:-:S13]  /*0900*/  FSETP.NEU.FTZ.AND P0, PT, |R2|, +INF , PT ;  /* 0x7f8000000200780b */ /* 0x000fda0003f1d200 */
[----:B------:R-:W-:-:S04]  /*0910*/  @P0 FFMA R21, R2, 1.84467440737095516160e+19, RZ ;  /* 0x5f80000002150823 */ /* 0x000fc800000000ff */
[----:B------:R-:W0:Y:S02]  /*0920*/  @P0 MUFU.RSQ R22, R21 ;  /* 0x0000001500160308 */ /* 0x000e240000001400 */
[----:B0-----:R-:W-:Y:S01]  /*0930*/  @P0 FMUL.FTZ R24, R21, R22 ;  /* 0x0000001615180220 */ /* 0x001fe20000410000 */
[----:B------:R-:W-:-:S03]  /*0940*/  @P0 FMUL.FTZ R22, R22, 0.5 ;  /* 0x3f00000016160820 */ /* 0x000fc60000410000 */
[----:B------:R-:W-:-:S04]  /*0950*/  @P0 FADD.FTZ R3, -R24, -RZ ;  /* 0x800000ff18030221 */ /* 0x000fc80000010100 */
[----:B------:R-:W-:Y:S01]  /*0960*/  @P0 FFMA R23, R24, R3, R21 ;  /* 0x0000000318170223 */ /* 0x000fe20000000015 */
[----:B------:R-:W-:-:S03]  /*0970*/  @!P0 MOV R3, R2 ;  /* 0x0000000200038202 */ /* 0x000fc60000000f00 */
[----:B------:R-:W-:-:S04]  /*0980*/  @P0 FFMA R22, R23, R22, R24 ;  /* 0x0000001617160223 */ /* 0x000fc80000000018 */
[----:B------:R-:W-:-:S07]  /*0990*/  @P0 FMUL.FTZ R3, R22, 2.3283064365386962891e-10 ;  /* 0x2f80000016030820 */ /* 0x000fce0000410000 */
.L_x_14:
[----:B------:R-:W-:Y:S01]  /*09a0*/  IMAD.MOV.U32 R21, RZ, RZ, R3 ;  /* 0x000000ffff157224 */ /* 0x000fe200078e0003 */
[----:B------:R-:W-:Y:S01]  /*09b0*/  MOV R2, R25 ;  /* 0x0000001900027202 */ /* 0x000fe20000000f00 */
[----:B------:R-:W-:-:S04]  /*09c0*/  IMAD.MOV.U32 R3, RZ, RZ, 0x0 ;  /* 0x00000000ff037424 */ /* 0x000fc800078e00ff */
[----:B------:R-:W-:Y:S05]  /*09d0*/  RET.REL.NODEC R2 `(compute_forces) ;  /* 0xfffffff402887950 */ /* 0x000fea0003c3ffff */
        .weak           $__internal_1_$__cuda_sm3x_div_rn_noftz_f32_slowpath
        .type           $__internal_1_$__cuda_sm3x_div_rn_noftz_f32_slowpath,@function
        .size           $__internal_1_$__cuda_sm3x_div_rn_noftz_f32_slowpath,(.L_x_28 - $__internal_1_$__cuda_sm3x_div_rn_noftz_f32_slowpath)
$__internal_1_$__cuda_sm3x_div_rn_noftz_f32_slowpath:
[----:B------:R-:W-:Y:S01]  /*09e0*/  SHF.R.U32.HI R21, RZ, 0x17, R3 ;  /* 0x00000017ff157819 */ /* 0x000fe20000011603 */
[----:B------:R-:W-:Y:S01]  /*09f0*/  BSSY.RECONVERGENT B3, `(.L_x_15) ;  /* 0x0000062000037945 */ /* 0x000fe20003800200 */
[----:B------:R-:W-:Y:S02]  /*0a00*/  SHF.R.U32.HI R24, RZ, 0x17, R0 ;  /* 0x00000017ff187819 */ /* 0x000fe40000011600 */
[----:B------:R-:W-:Y:S02]  /*0a10*/  LOP3.LUT R21, R21, 0xff, RZ, 0xc0, !PT ;  /* 0x000000ff15157812 */ /* 0x000fe400078ec0ff */
[----:B------:R-:W-:Y:S02]  /*0a20*/  LOP3.LUT R24, R24, 0xff, RZ, 0xc0, !PT ;  /* 0x000000ff18187812 */ /* 0x000fe400078ec0ff */
[----:B------:R-:W-:-:S03]  /*0a30*/  IADD3 R25, PT, PT, R21, -0x1, RZ ;  /* 0xffffffff15197810 */ /* 0x000fc60007ffe0ff */
[----:B------:R-:W-:Y:S01]  /*0a40*/  VIADD R23, R24, 0xffffffff ;  /* 0xffffffff18177836 */ /* 0x000fe20000000000 */
[----:B------:R-:W-:-:S04]  /*0a50*/  ISETP.GT.U32.AND P0, PT, R25, 0xfd, PT ;  /* 0x000000fd1900780c */ /* 0x000fc80003f04070 */
[----:B------:R-:W-:-:S13]  /*0a60*/  ISETP.GT.U32.OR P0, PT, R23, 0xfd, P0 ;  /* 0x000000fd1700780c */ /* 0x000fda0000704470 */
[----:B------:R-:W-:Y:S01]  /*0a70*/  @!P0 MOV R2, RZ ;  /* 0x000000ff00028202 */ /* 0x000fe20000000f00 */
[----:B------:R-:W-:Y:S06]  /*0a80*/  @!P0 BRA `(.L_x_16) ;  /* 0x00000000005c8947 */ /* 0x000fec0003800000 */
[----:B------:R-:W-:Y:S02]  /*0a90*/  FSETP.GTU.FTZ.AND P0, PT, |R0|, +INF , PT ;  /* 0x7f8000000000780b */ /* 0x000fe40003f1c200 */
[----:B------:R-:W-:-:S04]  /*0aa0*/  FSETP.GTU.FTZ.AND P1, PT, |R3|, +INF , PT ;  /* 0x7f8000000300780b */ /* 0x000fc80003f3c200 */
[----:B------:R-:W-:-:S13]  /*0ab0*/  PLOP3.LUT P0, PT, P0, P1, PT, 0xf8, 0x8f ;  /* 0x00000000008f781c */ /* 0x000fda0000703f70 */
[----:B------:R-:W-:Y:S05]  /*0ac0*/  @P0 BRA `(.L_x_17) ;  /* 0x00000004004c0947 */ /* 0x000fea0003800000 */
[----:B------:R-:W-:-:S13]  /*0ad0*/  LOP3.LUT P0, RZ, R3, 0x7fffffff, R0, 0xc8, !PT ;  /* 0x7fffffff03ff7812 */ /* 0x000fda000780c800 */
[----:B------:R-:W-:Y:S05]  /*0ae0*/  @!P0 BRA `(.L_x_18) ;  /* 0x00000004003c8947 */ /* 0x000fea0003800000 */
[C---:B------:R-:W-:Y:S02]  /*0af0*/  FSETP.NEU.FTZ.AND P2, PT, |R0|.reuse, +INF , PT ;  /* 0x7f8000000000780b */ /* 0x040fe40003f5d200 */
[----:B------:R-:W-:Y:S02]  /*0b00*/  FSETP.NEU.FTZ.AND P1, PT, |R3|, +INF , PT ;  /* 0x7f8000000300780b */ /* 0x000fe40003f3d200 */
[----:B------:R-:W-:-:S11]  /*0b10*/  FSETP.NEU.FTZ.AND P0, PT, |R0|, +INF , PT ;  /* 0x7f8000000000780b */ /* 0x000fd60003f1d200 */
[----:B------:R-:W-:Y:S05]  /*0b20*/  @!P1 BRA !P2, `(.L_x_18) ;  /* 0x00000004002c9947 */ /* 0x000fea0005000000 */
[----:B------:R-:W-:-:S04]  /*0b30*/  LOP3.LUT P2, RZ, R0, 0x7fffffff, RZ, 0xc0, !PT ;  /* 0x7fffffff00ff7812 */ /* 0x000fc8000784c0ff */
[----:B------:R-:W-:-:S13]  /*0b40*/  PLOP3.LUT P1, PT, P1, P2, PT, 0x2f, 0xf2 ;  /* 0x0000000000f2781c */ /* 0x000fda0000f24577 */
[----:B------:R-:W-:Y:S05]  /*0b50*/  @P1 BRA `(.L_x_19) ;  /* 0x0000000400181947 */ /* 0x000fea0003800000 */
[----:B------:R-:W-:-:S04]  /*0b60*/  LOP3.LUT P1, RZ, R3, 0x7fffffff, RZ, 0xc0, !PT ;  /* 0x7fffffff03ff7812 */ /* 0x000fc8000782c0ff */
[----:B------:R-:W-:-:S13]  /*0b70*/  PLOP3.LUT P0, PT, P0, P1, PT, 0x2f, 0xf2 ;  /* 0x0000000000f2781c */ /* 0x000fda0000702577 */
[----:B------:R-:W-:Y:S05]  /*0b80*/  @P0 BRA `(.L_x_20) ;  /* 0x0000000400000947 */ /* 0x000fea0003800000 */
[----:B------:R-:W-:Y:S02]  /*0b90*/  ISETP.GE.AND P0, PT, R23, RZ, PT ;  /* 0x000000ff1700720c */ /* 0x000fe40003f06270 */
[----:B------:R-:W-:-:S11]  /*0ba0*/  ISETP.GE.AND P1, PT, R25, RZ, PT ;  /* 0x000000ff1900720c */ /* 0x000fd60003f26270 */
[----:B------:R-:W-:Y:S01]  /*0bb0*/  @P0 IMAD.MOV.U32 R2, RZ, RZ, RZ ;  /* 0x000000ffff020224 */ /* 0x000fe200078e00ff */
[----:B------:R-:W-:Y:S01]  /*0bc0*/  @!P0 MOV R2, 0xffffffc0 ;  /* 0xffffffc000028802 */ /* 0x000fe20000000f00 */
[----:B------:R-:W-:Y:S01]  /*0bd0*/  @!P0 FFMA R0, R0, 1.84467440737095516160e+19, RZ ;  /* 0x5f80000000008823 */ /* 0x000fe200000000ff */
[----:B------:R-:W-:-:S03]  /*0be0*/  @!P1 FFMA R3, R3, 1.84467440737095516160e+19, RZ ;  /* 0x5f80000003039823 */ /* 0x000fc600000000ff */
[----:B------:R-:W-:-:S07]  /*0bf0*/  @!P1 VIADD R2, R2, 0x40 ;  /* 0x0000004002029836 */ /* 0x000fce0000000000 */
.L_x_16:
[----:B------:R-:W-:Y:S01]  /*0c00*/  LEA R26, R21, 0xc0800000, 0x17 ;  /* 0xc0800000151a7811 */ /* 0x000fe200078eb8ff */
[----:B------:R-:W-:Y:S01]  /*0c10*/  VIADD R24, R24, 0xffffff81 ;  /* 0xffffff8118187836 */ /* 0x000fe20000000000 */
[----:B------:R-:W-:Y:S02]  /*0c20*/  BSSY.RECONVERGENT B4, `(.L_x_21) ;  /* 0x0000035000047945 */ /* 0x000fe40003800200 */
[----:B------:R-:W-:Y:S01]  /*0c30*/  IADD3 R25, PT, PT, -R26, R3, RZ ;  /* 0x000000031a197210 */ /* 0x000fe20007ffe1ff */
[----:B------:R-:W-:-:S03]  /*0c40*/  IMAD R0, R24, -0x800000, R0 ;  /* 0xff80000018007824 */ /* 0x000fc600078e0200 */
[----:B------:R0:W1:Y:S01]  /*0c50*/  MUFU.RCP R26, R25 ;  /* 0x00000019001a7308 */ /* 0x0000620000001000 */
[----:B------:R-:W-:Y:S01]  /*0c60*/  FADD.FTZ R23, -R25, -RZ ;  /* 0x800000ff19177221 */ /* 0x000fe20000010100 */
[----:B0-----:R-:W-:-:S04]  /*0c70*/  IADD3 R25, PT, PT, R24, 0x7f, -R21 ;  /* 0x0000007f18197810 */ /* 0x001fc80007ffe815 */
[----:B------:R-:W-:Y:S01]  /*0c80*/  IADD3 R25, PT, PT, R25, R2, RZ ;  /* 0x0000000219197210 */ /* 0x000fe20007ffe0ff */
[----:B-1----:R-:W-:-:S04]  /*0c90*/  FFMA R3, R26, R23, 1 ;  /* 0x3f8000001a037423 */ /* 0x002fc80000000017 */
[----:B------:R-:W-:-:S04]  /*0ca0*/  FFMA R3, R26, R3, R26 ;  /* 0x000000031a037223 */ /* 0x000fc8000000001a */
[----:B------:R-:W-:-:S04]  /*0cb0*/  FFMA R26, R0, R3, RZ ;  /* 0x00000003001a7223 */ /* 0x000fc800000000ff */
[----:B------:R-:W-:-:S04]  /*0cc0*/  FFMA R27, R23, R26, R0 ;  /* 0x0000001a171b7223 */ /* 0x000fc80000000000 */
[----:B------:R-:W-:-:S04]  /*0cd0*/  FFMA R26, R3, R27, R26 ;  /* 0x0000001b031a7223 */ /* 0x000fc8000000001a */
[----:B------:R-:W-:-:S04]  /*0ce0*/  FFMA R23, R23, R26, R0 ;  /* 0x0000001a17177223 */ /* 0x000fc80000000000 */
[----:B------:R-:W-:-:S05]  /*0cf0*/  FFMA R0, R3, R23, R26 ;  /* 0x0000001703007223 */ /* 0x000fca000000001a */
[----:B------:R-:W-:-:S04]  /*0d00*/  SHF.R.U32.HI R21, RZ, 0x17, R0 ;  /* 0x00000017ff157819 */ /* 0x000fc80000011600 */
[----:B------:R-:W-:-:S05]  /*0d10*/  LOP3.LUT R21, R21, 0xff, RZ, 0xc0, !PT ;  /* 0x000000ff15157812 */ /* 0x000fca00078ec0ff */
[----:B------:R-:W-:-:S05]  /*0d20*/  IMAD.IADD R21, R21, 0x1, R25 ;  /* 0x0000000115157824 */ /* 0x000fca00078e0219 */
[----:B------:R-:W-:-:S04]  /*0d30*/  IADD3 R2, PT, PT, R21, -0x1, RZ ;  /* 0xffffffff15027810 */ /* 0x000fc80007ffe0ff */
[----:B------:R-:W-:-:S13]  /*0d40*/  ISETP.GE.U32.AND P0, PT, R2, 0xfe, PT ;  /* 0x000000fe0200780c */ /* 0x000fda0003f06070 */
[----:B------:R-:W-:Y:S05]  /*0d50*/  @!P0 BRA `(.L_x_22) ;  /* 0x0000000000808947 */ /* 0x000fea0003800000 */
[----:B------:R-:W-:-:S13]  /*0d60*/  ISETP.GT.AND P0, PT, R21, 0xfe, PT ;  /* 0x000000fe1500780c */ /* 0x000fda0003f04270 */
[----:B------:R-:W-:Y:S05]  /*0d70*/  @P0 BRA `(.L_x_23) ;  /* 0x00000000006c0947 */ /* 0x000fea0003800000 */
[----:B------:R-:W-:-:S13]  /*0d80*/  ISETP.GE.AND P0, PT, R21, 0x1, PT ;  /* 0x000000011500780c */ /* 0x000fda0003f06270 */
[----:B------:R-:W-:Y:S05]  /*0d90*/  @P0 BRA `(.L_x_24) ;  /* 0x0000000000740947 */ /* 0x000fea0003800000 */
[----:B------:R-:W-:Y:S02]  /*0da0*/  ISETP.GE.AND P0, PT, R21, -0x18, PT ;  /* 0xffffffe81500780c */ /* 0x000fe40003f06270 */
[----:B------:R-:W-:-:S11]  /*0db0*/  LOP3.LUT R0, R0, 0x80000000, RZ, 0xc0, !PT ;  /* 0x8000000000007812 */ /* 0x000fd600078ec0ff */
[----:B------:R-:W-:Y:S05]  /*0dc0*/  @!P0 BRA `(.L_x_24) ;  /* 0x0000000000688947 */ /* 0x000fea0003800000 */
[-CC-:B------:R-:W-:Y:S01]  /*0dd0*/  FFMA.RZ R2, R3, R23.reuse, R26.reuse ;  /* 0x0000001703027223 */ /* 0x180fe2000000c01a */
[C---:B------:R-:W-:Y:S02]  /*0de0*/  ISETP.NE.AND P2, PT, R21.reuse, RZ, PT ;  /* 0x000000ff1500720c */ /* 0x040fe40003f45270 */
[----:B------:R-:W-:Y:S02]  /*0df0*/  ISETP.NE.AND P1, PT, R21, RZ, PT ;  /* 0x000000ff1500720c */ /* 0x000fe40003f25270 */
[----:B------:R-:W-:Y:S01]  /*0e00*/  LOP3.LUT R24, R2, 0x7fffff, RZ, 0xc0, !PT ;  /* 0x007fffff02187812 */ /* 0x000fe200078ec0ff */
[CCC-:B------:R-:W-:Y:S01]  /*0e10*/  FFMA.RP R2, R3.reuse, R23.reuse, R26.reuse ;  /* 0x0000001703027223 */ /* 0x1c0fe2000000801a */
[----:B------:R-:W-:Y:S01]  /*0e20*/  FFMA.RM R3, R3, R23, R26 ;  /* 0x0000001703037223 */ /* 0x000fe2000000401a */
[C---:B------:R-:W-:Y:S01]  /*0e30*/  VIADD R23, R21.reuse, 0x20 ;  /* 0x0000002015177836 */ /* 0x040fe20000000000 */
[----:B------:R-:W-:Y:S02]  /*0e40*/  LOP3.LUT R24, R24, 0x800000, RZ, 0xfc, !PT ;  /* 0x0080000018187812 */ /* 0x000fe400078efcff */
[----:B------:R-:W-:-:S02]  /*0e50*/  IADD3 R21, PT, PT, -R21, RZ, RZ ;  /* 0x000000ff15157210 */ /* 0x000fc40007ffe1ff */
[----:B------:R-:W-:Y:S02]  /*0e60*/  SHF.L.U32 R23, R24, R23, RZ ;  /* 0x0000001718177219 */ /* 0x000fe400000006ff */
[----:B------:R-:W-:Y:S02]  /*0e70*/  FSETP.NEU.FTZ.AND P0, PT, R2, R3, PT ;  /* 0x000000030200720b */ /* 0x000fe40003f1d000 */
[----:B------:R-:W-:Y:S02]  /*0e80*/  SEL R3, R21, RZ, P2 ;  /* 0x000000ff15037207 */ /* 0x000fe40001000000 */
[----:B------:R-:W-:Y:S02]  /*0e90*/  ISETP.NE.AND P1, PT, R23, RZ, P1 ;  /* 0x000000ff1700720c */ /* 0x000fe40000f25270 */
[----:B------:R-:W-:Y:S02]  /*0ea0*/  SHF.R.U32.HI R3, RZ, R3, R24 ;  /* 0x00000003ff037219 */ /* 0x000fe40000011618 */
[----:B------:R-:W-:-:S02]  /*0eb0*/  PLOP3.LUT P0, PT, P0, P1, PT, 0xf8, 0x8f ;  /* 0x00000000008f781c */ /* 0x000fc40000703f70 */
[----:B------:R-:W-:Y:S02]  /*0ec0*/  SHF.R.U32.HI R21, RZ, 0x1, R3 ;  /* 0x00000001ff157819 */ /* 0x000fe40000011603 */
[----:B------:R-:W-:-:S04]  /*0ed0*/  SEL R2, RZ, 0x1, !P0 ;  /* 0x00000001ff027807 */ /* 0x000fc80004000000 */
[----:B------:R-:W-:-:S04]  /*0ee0*/  LOP3.LUT R2, R2, 0x1, R21, 0xf8, !PT ;  /* 0x0000000102027812 */ /* 0x000fc800078ef815 */
[----:B------:R-:W-:-:S05]  /*0ef0*/  LOP3.LUT R2, R2, R3, RZ, 0xc0, !PT ;  /* 0x0000000302027212 */ /* 0x000fca00078ec0ff */
[----:B------:R-:W-:-:S05]  /*0f00*/  IMAD.IADD R21, R21, 0x1, R2 ;  /* 0x0000000115157824 */ /* 0x000fca00078e0202 */
[----:B------:R-:W-:Y:S01]  /*0f10*/  LOP3.LUT R0, R21, R0, RZ, 0xfc, !PT ;  /* 0x0000000015007212 */ /* 0x000fe200078efcff */
[----:B------:R-:W-:Y:S06]  /*0f20*/  BRA `(.L_x_24) ;  /* 0x0000000000107947 */ /* 0x000fec0003800000 */
.L_x_23:
[----:B------:R-:W-:-:S04]  /*0f30*/  LOP3.LUT R0, R0, 0x80000000, RZ, 0xc0, !PT ;  /* 0x8000000000007812 */ /* 0x000fc800078ec0ff */
[----:B------:R-:W-:Y:S01]  /*0f40*/  LOP3.LUT R0, R0, 0x7f800000, RZ, 0xfc, !PT ;  /* 0x7f80000000007812 */ /* 0x000fe200078efcff */
[----:B------:R-:W-:Y:S06]  /*0f50*/  BRA `(.L_x_24) ;  /* 0x0000000000047947 */ /* 0x000fec0003800000 */
.L_x_22:
[----:B------:R-:W-:-:S07]  /*0f60*/  LEA R0, R25, R0, 0x17 ;  /* 0x0000000019007211 */ /* 0x000fce00078eb8ff */
.L_x_24:
[----:B------:R-:W-:Y:S05]  /*0f70*/  BSYNC.RECONVERGENT B4 ;  /* 0x0000000000047941 */ /* 0x000fea0003800200 */
.L_x_21:
[----:B------:R-:W-:Y:S05]  /*0f80*/  BRA `(.L_x_25) ;  /* 0x0000000000207947 */ /* 0x000fea0003800000 */
.L_x_20:
[----:B------:R-:W-:-:S04]  /*0f90*/  LOP3.LUT R0, R3, 0x80000000, R0, 0x48, !PT ;  /* 0x8000000003007812 */ /* 0x000fc800078e4800 */
[----:B------:R-:W-:Y:S01]  /*0fa0*/  LOP3.LUT R0, R0, 0x7f800000, RZ, 0xfc, !PT ;  /* 0x7f80000000007812 */ /* 0x000fe200078efcff */
[----:B------:R-:W-:Y:S06]  /*0fb0*/  BRA `(.L_x_25) ;  /* 0x0000000000147947 */ /* 0x000fec0003800000 */
.L_x_19:
[----:B------:R-:W-:Y:S01]  /*0fc0*/  LOP3.LUT R0, R3, 0x80000000, R0, 0x48, !PT ;  /* 0x8000000003007812 */ /* 0x000fe200078e4800 */
[----:B------:R-:W-:Y:S06]  /*0fd0*/  BRA `(.L_x_25) ;  /* 0x00000000000c7947 */ /* 0x000fec0003800000 */
.L_x_18:
[----:B------:R-:W0:Y:S01]  /*0fe0*/  MUFU.RSQ R0, -QNAN ;  /* 0xffc0000000007908 */ /* 0x000e220000001400 */
[----:B------:R-:W-:Y:S05]  /*0ff0*/  BRA `(.L_x_25) ;  /* 0x0000000000047947 */ /* 0x000fea0003800000 */
.L_x_17:
[----:B------:R-:W-:-:S07]  /*1000*/  FADD.FTZ R0, R0, R3 ;  /* 0x0000000300007221 */ /* 0x000fce0000010000 */
.L_x_25:
[----:B------:R-:W-:Y:S05]  /*1010*/  BSYNC.RECONVERGENT B3 ;  /* 0x0000000000037941 */ /* 0x000fea0003800200 */
.L_x_15:
[----:B------:R-:W-:-:S04]  /*1020*/  IMAD.MOV.U32 R23, RZ, RZ, 0x0 ;  /* 0x00000000ff177424 */ /* 0x000fc800078e00ff */
[----:B0-----:R-:W-:Y:S05]  /*1030*/  RET.REL.NODEC R22 `(compute_forces) ;  /* 0xffffffec16f07950 */ /* 0x001fea0003c3ffff */
.L_x_26:
[----:B------:R-:W-:-:S00]  /*1040*/  BRA `(.L_x_26) ;  /* 0xfffffffc00fc7947 */ /* 0x000fc0000383ffff */
[----:B------:R-:W-:-:S00]  /*1050*/  NOP ;  /* 0x0000000000007918 */ /* 0x000fc00000000000 */
        /* <DEDUP_REMOVED lines=10> */
.L_x_28:


//--------------------- .nv.shared.reserved.0     --------------------------
	.section	.nv.shared.reserved.0,"aw",@nobits
	.weak		__nv_reservedSMEM_offset_0_alias
	.size		__nv_reservedSMEM_offset_0_alias, 0, 64
	.other		__nv_reservedSMEM_offset_0_alias,@"STO_CUDA_RESERVED_SHARED STV_DEFAULT"
__nv_reservedSMEM_offset_0_alias:
	.zero		0
	.zero		64


//--------------------- .nv.constant0.compute_forces --------------------------
	.section	.nv.constant0.compute_forces,"a",@progbits
	.sectionflags	@""
	.align	4
.nv.constant0.compute_forces:
	.zero		952


//--------------------- SYMBOLS --------------------------

	.type		.nv.reservedSmem.offset0,@object
	.size		.nv.reservedSmem.offset0,0x4
